	.headerflags	@"EF_CUDA_TEXMODE_UNIFIED EF_CUDA_64BIT_ADDRESS EF_CUDA_ACCELERATORS EF_CUDA_SM90 EF_CUDA_VIRTUAL_SM(EF_CUDA_SM90)"
	.elftype	@"ET_EXEC"


//--------------------- .nv.info                  --------------------------
	.section	.nv.info,"",@"SHT_CUDA_INFO"
	.align	4


	//----- nvinfo : EIATTR_REGCOUNT
	.align		4
        /*0000*/ 	.byte	0x04, 0x2f
        /*0002*/ 	.short	(.L_3 - .L_2)
	.align		4
.L_2:
        /*0004*/ 	.word	index@(triton_poi_fused__native_batch_norm_legit_no_training_23)
        /*0008*/ 	.word	0x00000010


	//----- nvinfo : EIATTR_MIN_STACK_SIZE
	.align		4
.L_3:
        /*000c*/ 	.byte	0x04, 0x12
        /*000e*/ 	.short	(.L_5 - .L_4)
	.align		4
.L_4:
        /*0010*/ 	.word	index@(triton_poi_fused__native_batch_norm_legit_no_training_23)
        /*0014*/ 	.word	0x00000000


	//----- nvinfo : EIATTR_FRAME_SIZE
	.align		4
.L_5:
        /*0018*/ 	.byte	0x04, 0x11
        /*001a*/ 	.short	(.L_7 - .L_6)
	.align		4
.L_6:
        /*001c*/ 	.word	index@(triton_poi_fused__native_batch_norm_legit_no_training_23)
        /*0020*/ 	.word	0x00000000


	//----- nvinfo : EIATTR_MIN_STACK_SIZE
	.align		4
.L_7:
        /*0024*/ 	.byte	0x04, 0x12
        /*0026*/ 	.short	(.L_9 - .L_8)
	.align		4
.L_8:
        /*0028*/ 	.word	index@(triton_poi_fused__native_batch_norm_legit_no_training_23)
        /*002c*/ 	.word	0x00000000
.L_9:


//--------------------- .nv.info.triton_poi_fused__native_batch_norm_legit_no_training_23 --------------------------
	.section	.nv.info.triton_poi_fused__native_batch_norm_legit_no_training_23,"",@"SHT_CUDA_INFO"
	.sectionflags	@""
	.align	4


	//----- nvinfo : EIATTR_CUDA_API_VERSION
	.align		4
        /*0000*/ 	.byte	0x04, 0x37
        /*0002*/ 	.short	(.L_11 - .L_10)
.L_10:
        /*0004*/ 	.word	0x0000007c


	//----- nvinfo : EIATTR_KPARAM_INFO
	.align		4
.L_11:
        /*0008*/ 	.byte	0x04, 0x17
        /*000a*/ 	.short	(.L_13 - .L_12)
.L_12:
        /*000c*/ 	.word	0x00000000
        /*0010*/ 	.short	0x0006
        /*0012*/ 	.short	0x0030
        /*0014*/ 	.byte	0x00, 0xf0, 0x11, 0x00


	//----- nvinfo : EIATTR_KPARAM_INFO
	.align		4
.L_13:
        /*0018*/ 	.byte	0x04, 0x17
        /*001a*/ 	.short	(.L_15 - .L_14)
.L_14:
        /*001c*/ 	.word	0x00000000
        /*0020*/ 	.short	0x0005
        /*0022*/ 	.short	0x0028
        /*0024*/ 	.byte	0x00, 0xf4, 0x21, 0x00


	//----- nvinfo : EIATTR_KPARAM_INFO
	.align		4
.L_15:
        /*0028*/ 	.byte	0x04, 0x17
        /*002a*/ 	.short	(.L_17 - .L_16)
.L_16:
        /*002c*/ 	.word	0x00000000
        /*0030*/ 	.short	0x0004
        /*0032*/ 	.short	0x0020
        /*0034*/ 	.byte	0x00, 0xf4, 0x21, 0x00


	//----- nvinfo : EIATTR_KPARAM_INFO
	.align		4
.L_17:
        /*0038*/ 	.byte	0x04, 0x17
        /*003a*/ 	.short	(.L_19 - .L_18)
.L_18:
        /*003c*/ 	.word	0x00000000
        /*0040*/ 	.short	0x0003
        /*0042*/ 	.short	0x0018
        /*0044*/ 	.byte	0x00, 0xf4, 0x21, 0x00


	//----- nvinfo : EIATTR_KPARAM_INFO
	.align		4
.L_19:
        /*0048*/ 	.byte	0x04, 0x17
        /*004a*/ 	.short	(.L_21 - .L_20)
.L_20:
        /*004c*/ 	.word	0x00000000
        /*0050*/ 	.short	0x0002
        /*0052*/ 	.short	0x0010
        /*0054*/ 	.byte	0x00, 0xf4, 0x21, 0x00


	//----- nvinfo : EIATTR_KPARAM_INFO
	.align		4
.L_21:
        /*0058*/ 	.byte	0x04, 0x17
        /*005a*/ 	.short	(.L_23 - .L_22)
.L_22:
        /*005c*/ 	.word	0x00000000
        /*0060*/ 	.short	0x0001
        /*0062*/ 	.short	0x0008
        /*0064*/ 	.byte	0x00, 0xf4, 0x21, 0x00


	//----- nvinfo : EIATTR_KPARAM_INFO
	.align		4
.L_23:
        /*0068*/ 	.byte	0x04, 0x17
        /*006a*/ 	.short	(.L_25 - .L_24)
.L_24:
        /*006c*/ 	.word	0x00000000
        /*0070*/ 	.short	0x0000
        /*0072*/ 	.short	0x0000
        /*0074*/ 	.byte	0x00, 0xf4, 0x21, 0x00


	//----- nvinfo : EIATTR_SPARSE_MMA_MASK
	.align		4
.L_25:
        /*0078*/ 	.byte	0x03, 0x50
        /*007a*/ 	.short	0x0000


	//----- nvinfo : EIATTR_MAXREG_COUNT
	.align		4
        /*007c*/ 	.byte	0x03, 0x1b
        /*007e*/ 	.short	0x00ff


	//----- nvinfo : EIATTR_EXIT_INSTR_OFFSETS
	.align		4
        /*0080*/ 	.byte	0x04, 0x1c
        /*0082*/ 	.short	(.L_27 - .L_26)


	//   ....[0]....
.L_26:
        /*0084*/ 	.word	0x000002a0


	//----- nvinfo : EIATTR_REQNTID
	.align		4
.L_27:
        /*0088*/ 	.byte	0x04, 0x10
        /*008a*/ 	.short	(.L_29 - .L_28)
.L_28:
        /*008c*/ 	.word	0x00000080
        /*0090*/ 	.word	0x00000001
        /*0094*/ 	.word	0x00000001


	//----- nvinfo : EIATTR_CBANK_PARAM_SIZE
	.align		4
.L_29:
        /*0098*/ 	.byte	0x03, 0x19
        /*009a*/ 	.short	0x0034


	//----- nvinfo : EIATTR_PARAM_CBANK
	.align		4
        /*009c*/ 	.byte	0x04, 0x0a
        /*009e*/ 	.short	(.L_31 - .L_30)
	.align		4
.L_30:
        /*00a0*/ 	.word	index@(.nv.constant0.triton_poi_fused__native_batch_norm_legit_no_training_23)
        /*00a4*/ 	.short	0x0210
        /*00a6*/ 	.short	0x0034


	//----- nvinfo : EIATTR_SW_WAR
	.align		4
.L_31:
        /*00a8*/ 	.byte	0x04, 0x36
        /*00aa*/ 	.short	(.L_33 - .L_32)
.L_32:
        /*00ac*/ 	.word	0x00000008
.L_33:


//--------------------- .nv.callgraph             --------------------------
	.section	.nv.callgraph,"",@"SHT_CUDA_CALLGRAPH"
	.align	4
	.sectionentsize	8
	.align		4
        /*0000*/ 	.word	0x00000000
	.align		4
        /*0004*/ 	.word	0xffffffff
	.align		4
        /*0008*/ 	.word	0x00000000
	.align		4
        /*000c*/ 	.word	0xfffffffe
	.align		4
        /*0010*/ 	.word	0x00000000
	.align		4
        /*0014*/ 	.word	0xfffffffd
	.align		4
        /*0018*/ 	.word	0x00000000
	.align		4
        /*001c*/ 	.word	0xfffffffc


//--------------------- .nv.constant4             --------------------------
	.section	.nv.constant4,"a",@progbits
	.align	8
	.align		8
.nv.constant4:
        /*0000*/ 	.dword	_$_str
	.align		8
        /*0008*/ 	.dword	_$_str_$_2


//--------------------- .text.triton_poi_fused__native_batch_norm_legit_no_training_23 --------------------------
	.section	.text.triton_poi_fused__native_batch_norm_legit_no_training_23,"ax",@progbits
	.align	128
        .global         triton_poi_fused__native_batch_norm_legit_no_training_23
        .type           triton_poi_fused__native_batch_norm_legit_no_training_23,@function
        .size           triton_poi_fused__native_batch_norm_legit_no_training_23,(.L_x_1 - triton_poi_fused__native_batch_norm_legit_no_training_23)
        .other          triton_poi_fused__native_batch_norm_legit_no_training_23,@"STO_CUDA_ENTRY STV_DEFAULT"
triton_poi_fused__native_batch_norm_legit_no_training_23:
.text.triton_poi_fused__native_batch_norm_legit_no_training_23:
[----:B------:R-:W-:Y:S01]  /*0000*/  LDC R1, c[0x0][0x28] ;  /* 0x00000a00ff017b82 */ /* 0x000fe20000000800 */
[----:B------:R-:W1:Y:S07]  /*0010*/  S2R R0, SR_TID.X ;  /* 0x0000000000007919 */ /* 0x000e6e0000002100 */
[----:B------:R-:W2:Y:S01]  /*0020*/  LDC.64 R6, c[0x0][0x220] ;  /* 0x00008800ff067b82 */ /* 0x000ea20000000a00 */
[----:B------:R-:W-:Y:S01]  /*0030*/  ULDC.64 UR4, c[0x0][0x208] ;  /* 0x0000820000047ab9 */ /* 0x000fe20000000a00 */
[----:B------:R-:W3:Y:S06]  /*0040*/  S2R R3, SR_CTAID.X ;  /* 0x0000000000037919 */ /* 0x000eec0000002500 */
[----:B------:R-:W4:Y:S08]  /*0050*/  LDC.64 R4, c[0x0][0x218] ;  /* 0x00008600ff047b82 */ /* 0x000f300000000a00 */
[----:B------:R-:W5:Y:S08]  /*0060*/  LDC.64 R8, c[0x0][0x228] ;  /* 0x00008a00ff087b82 */ /* 0x000f700000000a00 */
[----:B------:R-:W5:Y:S01]  /*0070*/  LDC.64 R10, c[0x0][0x230] ;  /* 0x00008c00ff0a7b82 */ /* 0x000f620000000a00 */
[----:B-1----:R-:W-:-:S04]  /*0080*/  LOP3.LUT R0, R0, 0x7f, RZ, 0xc0, !PT ;  /* 0x0000007f00007812 */ /* 0x002fc800078ec0ff */
[----:B---3--:R-:W-:-:S05]  /*0090*/  LEA R0, R3, R0, 0x7 ;  /* 0x0000000003007211 */ /* 0x008fca00078e38ff */
[----:B------:R-:W-:-:S05]  /*00a0*/  IMAD.HI R2, R0, 0x2aaaaaab, RZ ;  /* 0x2aaaaaab00027827 */ /* 0x000fca00078e02ff */
[----:B------:R-:W-:-:S04]  /*00b0*/  SHF.R.U32.HI R3, RZ, 0x1f, R2 ;  /* 0x0000001fff037819 */ /* 0x000fc80000011602 */
[----:B------:R-:W-:-:S05]  /*00c0*/  LEA.HI R3, R2, R3, RZ, 0x1b ;  /* 0x0000000302037211 */ /* 0x000fca00078fd8ff */
[----:B------:R-:W-:Y:S02]  /*00d0*/  IMAD R13, R3, -0xc0, R0 ;  /* 0xffffff40030d7824 */ /* 0x000fe400078e0200 */
[----:B------:R-:W1:Y:S02]  /*00e0*/  LDC.64 R2, c[0x0][0x210] ;  /* 0x00008400ff027b82 */ /* 0x000e640000000a00 */
[----:B--2---:R-:W-:-:S06]  /*00f0*/  IMAD.WIDE R6, R13, 0x4, R6 ;  /* 0x000000040d067825 */ /* 0x004fcc00078e0206 */
[----:B------:R-:W2:Y:S01]  /*0100*/  LDG.E.EL R6, desc[UR4][R6.64] ;  /* 0x0000000406067981 */ /* 0x000ea2000c2e1900 */
[----:B----4-:R-:W-:-:S04]  /*0110*/  IMAD.WIDE R4, R13, 0x4, R4 ;  /* 0x000000040d047825 */ /* 0x010fc800078e0204 */
[C---:B-----5:R-:W-:Y:S02]  /*0120*/  IMAD.WIDE R8, R13.reuse, 0x4, R8 ;  /* 0x000000040d087825 */ /* 0x060fe400078e0208 */
[----:B------:R3:W4:Y:S02]  /*0130*/  LDG.E.EL R5, desc[UR4][R4.64] ;  /* 0x0000000404057981 */ /* 0x000724000c2e1900 */
[----:B0-----:R-:W-:Y:S02]  /*0140*/  IMAD.WIDE R10, R13, 0x4, R10 ;  /* 0x000000040d0a7825 */ /* 0x001fe400078e020a */
[----:B------:R-:W5:Y:S04]  /*0150*/  LDG.E.EL R8, desc[UR4][R8.64] ;  /* 0x0000000408087981 */ /* 0x000f68000c2e1900 */
[----:B------:R-:W5:Y:S01]  /*0160*/  LDG.E.EL R11, desc[UR4][R10.64] ;  /* 0x000000040a0b7981 */ /* 0x000f62000c2e1900 */
[----:B-1----:R-:W-:-:S05]  /*0170*/  IMAD.WIDE R2, R0, 0x4, R2 ;  /* 0x0000000400027825 */ /* 0x002fca00078e0202 */
[----:B------:R0:W4:Y:S01]  /*0180*/  LDG.E R12, desc[UR4][R2.64] ;  /* 0x00000004020c7981 */ /* 0x000122000c1e1900 */
[----:B---3--:R-:W-:Y:S01]  /*0190*/  HFMA2.MMA R4, -RZ, RZ, 1.625, 0 ;  /* 0x3e800000ff047435 */ /* 0x008fe200000001ff */
[----:B0-----:R-:W0:Y:S02]  /*01a0*/  LDC.64 R2, c[0x0][0x238] ;  /* 0x00008e00ff027b82 */ /* 0x001e240000000a00 */
[----:B0-----:R-:W-:-:S04]  /*01b0*/  IMAD.WIDE R2, R0, 0x4, R2 ;  /* 0x0000000400027825 */ /* 0x001fc800078e0202 */
[----:B--2---:R-:W-:-:S04]  /*01c0*/  FADD R6, R6, 9.9999997473787516356e-06 ;  /* 0x3727c5ac06067421 */ /* 0x004fc80000000000 */
[----:B------:R-:W0:Y:S02]  /*01d0*/  MUFU.SQRT R7, R6 ;  /* 0x0000000600077308 */ /* 0x000e240000002000 */
[C---:B0-----:R-:W-:Y:S02]  /*01e0*/  FSETP.GT.AND P0, PT, R7.reuse, 8.50705917302346158658e+37, PT ;  /* 0x7e8000000700780b */ /* 0x041fe40003f04000 */
[----:B------:R-:W-:-:S11]  /*01f0*/  FSETP.GEU.AND P1, PT, R7, 1.175494350822287508e-38, PT ;  /* 0x008000000700780b */ /* 0x000fd60003f2e000 */
[----:B------:R-:W-:-:S04]  /*0200*/  @P0 FMUL R7, R7, 0.25 ;  /* 0x3e80000007070820 */ /* 0x000fc80000400000 */
[----:B------:R-:W-:-:S06]  /*0210*/  @!P1 FMUL R7, R7, 16777216 ;  /* 0x4b80000007079820 */ /* 0x000fcc0000400000 */
[----:B------:R-:W0:Y:S01]  /*0220*/  MUFU.RCP R7, R7 ;  /* 0x0000000700077308 */ /* 0x000e220000001000 */
[----:B------:R-:W-:Y:S01]  /*0230*/  FSEL R4, R4, 1, P0 ;  /* 0x3f80000004047808 */ /* 0x000fe20000000000 */
[----:B----4-:R-:W-:-:S04]  /*0240*/  FADD R5, R12, -R5 ;  /* 0x800000050c057221 */ /* 0x010fc80000000000 */
[----:B------:R-:W-:-:S04]  /*0250*/  @!P1 FMUL R4, R4, 16777216 ;  /* 0x4b80000004049820 */ /* 0x000fc80000400000 */
[----:B0-----:R-:W-:-:S04]  /*0260*/  FMUL R4, R7, R4 ;  /* 0x0000000407047220 */ /* 0x001fc80000400000 */
[----:B------:R-:W-:-:S04]  /*0270*/  FMUL R4, R5, R4 ;  /* 0x0000000405047220 */ /* 0x000fc80000400000 */
[----:B-----5:R-:W-:-:S05]  /*0280*/  FFMA R11, R8, R4, R11 ;  /* 0x00000004080b7223 */ /* 0x020fca000000000b */
[----:B------:R-:W-:Y:S01]  /*0290*/  STG.E desc[UR4][R2.64], R11 ;  /* 0x0000000b02007986 */ /* 0x000fe2000c101904 */
[----:B------:R-:W-:Y:S05]  /*02a0*/  EXIT ;  /* 0x000000000000794d */ /* 0x000fea0003800000 */
.L_x_0:
[----:B------:R-:W-:-:S00]  /*02b0*/  BRA `(.L_x_0) ;  /* 0xfffffffc00fc7947 */ /* 0x000fc0000383ffff */
[----:B------:R-:W-:-:S00]  /*02c0*/  NOP ;  /* 0x0000000000007918 */ /* 0x000fc00000000000 */
        /* <DEDUP_REMOVED lines=11> */
.L_x_1:


//--------------------- .nv.global.init           --------------------------
	.section	.nv.global.init,"aw",@progbits
.nv.global.init:
	.type		_$_str,@object
	.size		_$_str,(_$_str_$_2 - _$_str)
_$_str:
        /*0000*/ 	.byte	0x5f, 0x5f, 0x43, 0x55, 0x44, 0x41, 0x5f, 0x46, 0x54, 0x5a, 0x00
	.type		_$_str_$_2,@object
	.size		_$_str_$_2,(.L_1 - _$_str_$_2)
_$_str_$_2:
        /*000b*/ 	.byte	0x5f, 0x5f, 0x43, 0x55, 0x44, 0x41, 0x5f, 0x50, 0x52, 0x45, 0x43, 0x5f, 0x53, 0x51, 0x52, 0x54
        /*001b*/ 	.byte	0x00
.L_1:


//--------------------- .nv.constant0.triton_poi_fused__native_batch_norm_legit_no_training_23 --------------------------
	.section	.nv.constant0.triton_poi_fused__native_batch_norm_legit_no_training_23,"a",@progbits
	.sectionflags	@""
	.align	4
.nv.constant0.triton_poi_fused__native_batch_norm_legit_no_training_23:
	.zero		580
